//
// Generated by NVIDIA NVVM Compiler
//
// Compiler Build ID: CL-36424714
// Cuda compilation tools, release 13.0, V13.0.88
// Based on NVVM 20.0.0
//

.version 9.0
.target sm_100
.address_size 64

	// .globl	_Z15incrementKernelPim

.visible .entry _Z15incrementKernelPim(
	.param .u64 .ptr .align 1 _Z15incrementKernelPim_param_0,
	.param .u64 _Z15incrementKernelPim_param_1
)
{
	.reg .pred 	%p<2>;
	.reg .b32 	%r<7>;
	.reg .b64 	%rd<7>;

	ld.param.u64 	%rd2, [_Z15incrementKernelPim_param_0];
	ld.param.u64 	%rd3, [_Z15incrementKernelPim_param_1];
	mov.u32 	%r1, %ctaid.x;
	mov.u32 	%r2, %ntid.x;
	mov.u32 	%r3, %tid.x;
	mad.lo.s32 	%r4, %r1, %r2, %r3;
	cvt.u64.u32 	%rd1, %r4;
	setp.le.u64 	%p1, %rd3, %rd1;
	@%p1 bra 	$L__BB0_2;
	cvta.to.global.u64 	%rd4, %rd2;
	shl.b64 	%rd5, %rd1, 2;
	add.s64 	%rd6, %rd4, %rd5;
	ld.global.u32 	%r5, [%rd6];
	add.s32 	%r6, %r5, 1;
	st.global.u32 	[%rd6], %r6;
$L__BB0_2:
	ret;

}


// ===== COMPILED SASS (sm_100) =====

	.target	sm_100

	.elftype	@"ET_EXEC"


//--------------------- .note.nv.tkinfo           --------------------------
	.section	.note.nv.tkinfo,"",@"SHT_NOTE"
	.sectionflags	@"SHF_NOTE_NV_TKINFO"
	.tkinfo
        /*0018*/ 	.word	0x00000002
        /*0030*/ 	.string	""
        /*0030*/ 	.string	"ptxas"
        /*0030*/ 	.string	"Cuda compilation tools, release 13.0, V13.0.88"
        /*0030*/ 	.string	"Build cuda_13.0.r13.0/compiler.36424714_0"
        /*0030*/ 	.string	"-arch sm_100 -m 64 "



//--------------------- .note.nv.cuinfo           --------------------------
	.section	.note.nv.cuinfo,"",@"SHT_NOTE"
	.sectionflags	@"SHF_NOTE_NV_CUINFO"
        /*0018*/ 	.short	0x0002
        /*001a*/ 	.short	0x0064
        /*001c*/ 	.short	0x0082
	.zero		2


//--------------------- .nv.info                  --------------------------
	.section	.nv.info,"",@"SHT_CUDA_INFO"
	.align	4


	//----- nvinfo : EIATTR_REGCOUNT
	.align		4
        /*0000*/ 	.byte	0x04, 0x2f
        /*0002*/ 	.short	(.L_1 - .L_0)
	.align		4
.L_0:
        /*0004*/ 	.word	index@(_Z15incrementKernelPim)
        /*0008*/ 	.word	0x00000008


	//----- nvinfo : EIATTR_FRAME_SIZE
	.align		4
.L_1:
        /*000c*/ 	.byte	0x04, 0x11
        /*000e*/ 	.short	(.L_3 - .L_2)
	.align		4
.L_2:
        /*0010*/ 	.word	index@(_Z15incrementKernelPim)
        /*0014*/ 	.word	0x00000000


	//----- nvinfo : EIATTR_MIN_STACK_SIZE
	.align		4
.L_3:
        /*0018*/ 	.byte	0x04, 0x12
        /*001a*/ 	.short	(.L_5 - .L_4)
	.align		4
.L_4:
        /*001c*/ 	.word	index@(_Z15incrementKernelPim)
        /*0020*/ 	.word	0x00000000
.L_5:


//--------------------- .nv.compat                --------------------------
	.section	.nv.compat,"",@"SHT_CUDA_COMPAT_INFO"
	.align	4
        /*0000*/ 	.byte	0x02, 0x09, 0x00, 0x00, 0x02, 0x02, 0x01, 0x00, 0x02, 0x05, 0x05, 0x00, 0x03, 0x07, 0x01, 0x01
        /*0010*/ 	.byte	0x02, 0x03, 0x00, 0x00, 0x02, 0x06, 0x01, 0x00, 0x04, 0x0b, 0x08, 0x00, 0x09, 0x00, 0x00, 0x00
        /*0020*/ 	.byte	0x00, 0x00, 0x00, 0x00


//--------------------- .nv.info._Z15incrementKernelPim --------------------------
	.section	.nv.info._Z15incrementKernelPim,"",@"SHT_CUDA_INFO"
	.sectionflags	@""
	.align	4


	//----- nvinfo : EIATTR_CUDA_API_VERSION
	.align		4
        /*0000*/ 	.byte	0x04, 0x37
        /*0002*/ 	.short	(.L_7 - .L_6)
.L_6:
        /*0004*/ 	.word	0x00000082


	//----- nvinfo : EIATTR_KPARAM_INFO
	.align		4
.L_7:
        /*0008*/ 	.byte	0x04, 0x17
        /*000a*/ 	.short	(.L_9 - .L_8)
.L_8:
        /*000c*/ 	.word	0x00000000
        /*0010*/ 	.short	0x0001
        /*0012*/ 	.short	0x0008
        /*0014*/ 	.byte	0x00, 0xf0, 0x21, 0x00


	//----- nvinfo : EIATTR_KPARAM_INFO
	.align		4
.L_9:
        /*0018*/ 	.byte	0x04, 0x17
        /*001a*/ 	.short	(.L_11 - .L_10)
.L_10:
        /*001c*/ 	.word	0x00000000
        /*0020*/ 	.short	0x0000
        /*0022*/ 	.short	0x0000
        /*0024*/ 	.byte	0x00, 0xf5, 0x21, 0x00


	//----- nvinfo : EIATTR_SPARSE_MMA_MASK
	.align		4
.L_11:
        /*0028*/ 	.byte	0x03, 0x50
        /*002a*/ 	.short	0x0000


	//----- nvinfo : EIATTR_MAXREG_COUNT
	.align		4
        /*002c*/ 	.byte	0x03, 0x1b
        /*002e*/ 	.short	0x00ff


	//----- nvinfo : EIATTR_MERCURY_ISA_VERSION
	.align		4
        /*0030*/ 	.byte	0x03, 0x5f
        /*0032*/ 	.short	0x0101


	//----- nvinfo : EIATTR_VRC_CTA_INIT_COUNT
	.align		4
        /*0034*/ 	.byte	0x02, 0x4a
	.zero		1
	.zero		1


	//----- nvinfo : EIATTR_EXIT_INSTR_OFFSETS
	.align		4
        /*0038*/ 	.byte	0x04, 0x1c
        /*003a*/ 	.short	(.L_13 - .L_12)


	//   ....[0]....
.L_12:
        /*003c*/ 	.word	0x00000080


	//   ....[1]....
        /*0040*/ 	.word	0x00000100


	//----- nvinfo : EIATTR_CBANK_PARAM_SIZE
	.align		4
.L_13:
        /*0044*/ 	.byte	0x03, 0x19
        /*0046*/ 	.short	0x0010


	//----- nvinfo : EIATTR_PARAM_CBANK
	.align		4
        /*0048*/ 	.byte	0x04, 0x0a
        /*004a*/ 	.short	(.L_15 - .L_14)
	.align		4
.L_14:
        /*004c*/ 	.word	index@(.nv.constant0._Z15incrementKernelPim)
        /*0050*/ 	.short	0x0380
        /*0052*/ 	.short	0x0010


	//----- nvinfo : EIATTR_SW_WAR
	.align		4
.L_15:
        /*0054*/ 	.byte	0x04, 0x36
        /*0056*/ 	.short	(.L_17 - .L_16)
.L_16:
        /*0058*/ 	.word	0x00000008
.L_17:


//--------------------- .nv.callgraph             --------------------------
	.section	.nv.callgraph,"",@"SHT_CUDA_CALLGRAPH"
	.align	4
	.sectionentsize	8
	.align		4
        /*0000*/ 	.word	0x00000000
	.align		4
        /*0004*/ 	.word	0xffffffff
	.align		4
        /*0008*/ 	.word	0x00000000
	.align		4
        /*000c*/ 	.word	0xfffffffe
	.align		4
        /*0010*/ 	.word	0x00000000
	.align		4
        /*0014*/ 	.word	0xfffffffd
	.align		4
        /*0018*/ 	.word	0x00000000
	.align		4
        /*001c*/ 	.word	0xfffffffc


//--------------------- .text._Z15incrementKernelPim --------------------------
	.section	.text._Z15incrementKernelPim,"ax",@progbits
	.align	128
        .global         _Z15incrementKernelPim
        .type           _Z15incrementKernelPim,@function
        .size           _Z15incrementKernelPim,(.L_x_1 - _Z15incrementKernelPim)
        .other          _Z15incrementKernelPim,@"STO_CUDA_ENTRY STV_DEFAULT"
_Z15incrementKernelPim:
.text._Z15incrementKernelPim:
[----:B------:R-:W-:Y:S01]  /*0000*/  LDC R1, c[0x0][0x37c] ;  /* 0x0000df00ff017b82 */ /* 0x000fe20000000800 */
[----:B------:R-:W0:Y:S07]  /*0010*/  S2R R3, SR_TID.X ;  /* 0x0000000000037919 */ /* 0x000e2e0000002100 */
[----:B------:R-:W0:Y:S01]  /*0020*/  S2UR UR4, SR_CTAID.X ;  /* 0x00000000000479c3 */ /* 0x000e220000002500 */
[----:B------:R-:W1:Y:S07]  /*0030*/  LDCU.64 UR6, c[0x0][0x388] ;  /* 0x00007100ff0677ac */ /* 0x000e6e0008000a00 */
[----:B------:R-:W0:Y:S02]  /*0040*/  LDC R0, c[0x0][0x360] ;  /* 0x0000d800ff007b82 */ /* 0x000e240000000800 */
[----:B0-----:R-:W-:-:S05]  /*0050*/  IMAD R0, R0, UR4, R3 ;  /* 0x0000000400007c24 */ /* 0x001fca000f8e0203 */
[----:B-1----:R-:W-:-:S04]  /*0060*/  ISETP.GE.U32.AND P0, PT, R0, UR6, PT ;  /* 0x0000000600007c0c */ /* 0x002fc8000bf06070 */
[----:B------:R-:W-:-:S13]  /*0070*/  ISETP.GE.U32.AND.EX P0, PT, RZ, UR7, PT, P0 ;  /* 0x00000007ff007c0c */ /* 0x000fda000bf06100 */
[----:B------:R-:W-:Y:S05]  /*0080*/  @P0 EXIT ;  /* 0x000000000000094d */ /* 0x000fea0003800000 */
[----:B------:R-:W0:Y:S01]  /*0090*/  LDCU.64 UR6, c[0x0][0x380] ;  /* 0x00007000ff0677ac */ /* 0x000e220008000a00 */
[----:B------:R-:W1:Y:S01]  /*00a0*/  LDCU.64 UR4, c[0x0][0x358] ;  /* 0x00006b00ff0477ac */ /* 0x000e620008000a00 */
[----:B0-----:R-:W-:-:S04]  /*00b0*/  LEA R2, P0, R0, UR6, 0x2 ;  /* 0x0000000600027c11 */ /* 0x001fc8000f8010ff */
[----:B------:R-:W-:-:S05]  /*00c0*/  LEA.HI.X R3, R0, UR7, RZ, 0x2, P0 ;  /* 0x0000000700037c11 */ /* 0x000fca00080f14ff */
[----:B-1----:R-:W2:Y:S02]  /*00d0*/  LDG.E R0, desc[UR4][R2.64] ;  /* 0x0000000402007981 */ /* 0x002ea4000c1e1900 */
[----:B--2---:R-:W-:-:S05]  /*00e0*/  VIADD R5, R0, 0x1 ;  /* 0x0000000100057836 */ /* 0x004fca0000000000 */
[----:B------:R-:W-:Y:S01]  /*00f0*/  STG.E desc[UR4][R2.64], R5 ;  /* 0x0000000502007986 */ /* 0x000fe2000c101904 */
[----:B------:R-:W-:Y:S05]  /*0100*/  EXIT ;  /* 0x000000000000794d */ /* 0x000fea0003800000 */
.L_x_0:
[----:B------:R-:W-:-:S00]  /*0110*/  BRA `(.L_x_0) ;  /* 0xfffffffc00fc7947 */ /* 0x000fc0000383ffff */
[----:B------:R-:W-:-:S00]  /*0120*/  NOP ;  /* 0x0000000000007918 */ /* 0x000fc00000000000 */
        /* <DEDUP_REMOVED lines=13> */
.L_x_1:


//--------------------- .nv.shared.reserved.0     --------------------------
	.section	.nv.shared.reserved.0,"aw",@nobits
	.weak		__nv_reservedSMEM_offset_0_alias
	.size		__nv_reservedSMEM_offset_0_alias, 0, 64
	.other		__nv_reservedSMEM_offset_0_alias,@"STO_CUDA_RESERVED_SHARED STV_DEFAULT"
__nv_reservedSMEM_offset_0_alias:
	.zero		0
	.zero		64


//--------------------- .nv.constant0._Z15incrementKernelPim --------------------------
	.section	.nv.constant0._Z15incrementKernelPim,"a",@progbits
	.sectionflags	@""
	.align	4
.nv.constant0._Z15incrementKernelPim:
	.zero		912


//--------------------- SYMBOLS --------------------------

	.type		.nv.reservedSmem.offset0,@object
	.size		.nv.reservedSmem.offset0,0x4
